	.headerflags	@"EF_CUDA_TEXMODE_UNIFIED EF_CUDA_64BIT_ADDRESS EF_CUDA_ACCELERATORS EF_CUDA_SM90 EF_CUDA_VIRTUAL_SM(EF_CUDA_SM90)"
	.elftype	@"ET_EXEC"


//--------------------- .nv.info                  --------------------------
	.section	.nv.info,"",@"SHT_CUDA_INFO"
	.align	4


	//----- nvinfo : EIATTR_REGCOUNT
	.align		4
        /*0000*/ 	.byte	0x04, 0x2f
        /*0002*/ 	.short	(.L_3 - .L_2)
	.align		4
.L_2:
        /*0004*/ 	.word	index@(triton_poi_fused__native_batch_norm_legit_no_training_add_8)
        /*0008*/ 	.word	0x00000014


	//----- nvinfo : EIATTR_MIN_STACK_SIZE
	.align		4
.L_3:
        /*000c*/ 	.byte	0x04, 0x12
        /*000e*/ 	.short	(.L_5 - .L_4)
	.align		4
.L_4:
        /*0010*/ 	.word	index@(triton_poi_fused__native_batch_norm_legit_no_training_add_8)
        /*0014*/ 	.word	0x00000000


	//----- nvinfo : EIATTR_FRAME_SIZE
	.align		4
.L_5:
        /*0018*/ 	.byte	0x04, 0x11
        /*001a*/ 	.short	(.L_7 - .L_6)
	.align		4
.L_6:
        /*001c*/ 	.word	index@(triton_poi_fused__native_batch_norm_legit_no_training_add_8)
        /*0020*/ 	.word	0x00000000


	//----- nvinfo : EIATTR_MIN_STACK_SIZE
	.align		4
.L_7:
        /*0024*/ 	.byte	0x04, 0x12
        /*0026*/ 	.short	(.L_9 - .L_8)
	.align		4
.L_8:
        /*0028*/ 	.word	index@(triton_poi_fused__native_batch_norm_legit_no_training_add_8)
        /*002c*/ 	.word	0x00000000
.L_9:


//--------------------- .nv.info.triton_poi_fused__native_batch_norm_legit_no_training_add_8 --------------------------
	.section	.nv.info.triton_poi_fused__native_batch_norm_legit_no_training_add_8,"",@"SHT_CUDA_INFO"
	.sectionflags	@""
	.align	4


	//----- nvinfo : EIATTR_CUDA_API_VERSION
	.align		4
        /*0000*/ 	.byte	0x04, 0x37
        /*0002*/ 	.short	(.L_11 - .L_10)
.L_10:
        /*0004*/ 	.word	0x0000007c


	//----- nvinfo : EIATTR_KPARAM_INFO
	.align		4
.L_11:
        /*0008*/ 	.byte	0x04, 0x17
        /*000a*/ 	.short	(.L_13 - .L_12)
.L_12:
        /*000c*/ 	.word	0x00000000
        /*0010*/ 	.short	0x0007
        /*0012*/ 	.short	0x0038
        /*0014*/ 	.byte	0x00, 0xf0, 0x11, 0x00


	//----- nvinfo : EIATTR_KPARAM_INFO
	.align		4
.L_13:
        /*0018*/ 	.byte	0x04, 0x17
        /*001a*/ 	.short	(.L_15 - .L_14)
.L_14:
        /*001c*/ 	.word	0x00000000
        /*0020*/ 	.short	0x0006
        /*0022*/ 	.short	0x0030
        /*0024*/ 	.byte	0x00, 0xf4, 0x21, 0x00


	//----- nvinfo : EIATTR_KPARAM_INFO
	.align		4
.L_15:
        /*0028*/ 	.byte	0x04, 0x17
        /*002a*/ 	.short	(.L_17 - .L_16)
.L_16:
        /*002c*/ 	.word	0x00000000
        /*0030*/ 	.short	0x0005
        /*0032*/ 	.short	0x0028
        /*0034*/ 	.byte	0x00, 0xf4, 0x21, 0x00


	//----- nvinfo : EIATTR_KPARAM_INFO
	.align		4
.L_17:
        /*0038*/ 	.byte	0x04, 0x17
        /*003a*/ 	.short	(.L_19 - .L_18)
.L_18:
        /*003c*/ 	.word	0x00000000
        /*0040*/ 	.short	0x0004
        /*0042*/ 	.short	0x0020
        /*0044*/ 	.byte	0x00, 0xf4, 0x21, 0x00


	//----- nvinfo : EIATTR_KPARAM_INFO
	.align		4
.L_19:
        /*0048*/ 	.byte	0x04, 0x17
        /*004a*/ 	.short	(.L_21 - .L_20)
.L_20:
        /*004c*/ 	.word	0x00000000
        /*0050*/ 	.short	0x0003
        /*0052*/ 	.short	0x0018
        /*0054*/ 	.byte	0x00, 0xf4, 0x21, 0x00


	//----- nvinfo : EIATTR_KPARAM_INFO
	.align		4
.L_21:
        /*0058*/ 	.byte	0x04, 0x17
        /*005a*/ 	.short	(.L_23 - .L_22)
.L_22:
        /*005c*/ 	.word	0x00000000
        /*0060*/ 	.short	0x0002
        /*0062*/ 	.short	0x0010
        /*0064*/ 	.byte	0x00, 0xf4, 0x21, 0x00


	//----- nvinfo : EIATTR_KPARAM_INFO
	.align		4
.L_23:
        /*0068*/ 	.byte	0x04, 0x17
        /*006a*/ 	.short	(.L_25 - .L_24)
.L_24:
        /*006c*/ 	.word	0x00000000
        /*0070*/ 	.short	0x0001
        /*0072*/ 	.short	0x0008
        /*0074*/ 	.byte	0x00, 0xf4, 0x21, 0x00


	//----- nvinfo : EIATTR_KPARAM_INFO
	.align		4
.L_25:
        /*0078*/ 	.byte	0x04, 0x17
        /*007a*/ 	.short	(.L_27 - .L_26)
.L_26:
        /*007c*/ 	.word	0x00000000
        /*0080*/ 	.short	0x0000
        /*0082*/ 	.short	0x0000
        /*0084*/ 	.byte	0x00, 0xf4, 0x21, 0x00


	//----- nvinfo : EIATTR_SPARSE_MMA_MASK
	.align		4
.L_27:
        /*0088*/ 	.byte	0x03, 0x50
        /*008a*/ 	.short	0x0000


	//----- nvinfo : EIATTR_MAXREG_COUNT
	.align		4
        /*008c*/ 	.byte	0x03, 0x1b
        /*008e*/ 	.short	0x00ff


	//----- nvinfo : EIATTR_EXIT_INSTR_OFFSETS
	.align		4
        /*0090*/ 	.byte	0x04, 0x1c
        /*0092*/ 	.short	(.L_29 - .L_28)


	//   ....[0]....
.L_28:
        /*0094*/ 	.word	0x000003d0


	//----- nvinfo : EIATTR_REQNTID
	.align		4
.L_29:
        /*0098*/ 	.byte	0x04, 0x10
        /*009a*/ 	.short	(.L_31 - .L_30)
.L_30:
        /*009c*/ 	.word	0x00000100
        /*00a0*/ 	.word	0x00000001
        /*00a4*/ 	.word	0x00000001


	//----- nvinfo : EIATTR_CBANK_PARAM_SIZE
	.align		4
.L_31:
        /*00a8*/ 	.byte	0x03, 0x19
        /*00aa*/ 	.short	0x003c


	//----- nvinfo : EIATTR_PARAM_CBANK
	.align		4
        /*00ac*/ 	.byte	0x04, 0x0a
        /*00ae*/ 	.short	(.L_33 - .L_32)
	.align		4
.L_32:
        /*00b0*/ 	.word	index@(.nv.constant0.triton_poi_fused__native_batch_norm_legit_no_training_add_8)
        /*00b4*/ 	.short	0x0210
        /*00b6*/ 	.short	0x003c


	//----- nvinfo : EIATTR_SW_WAR
	.align		4
.L_33:
        /*00b8*/ 	.byte	0x04, 0x36
        /*00ba*/ 	.short	(.L_35 - .L_34)
.L_34:
        /*00bc*/ 	.word	0x00000008
.L_35:


//--------------------- .nv.callgraph             --------------------------
	.section	.nv.callgraph,"",@"SHT_CUDA_CALLGRAPH"
	.align	4
	.sectionentsize	8
	.align		4
        /*0000*/ 	.word	0x00000000
	.align		4
        /*0004*/ 	.word	0xffffffff
	.align		4
        /*0008*/ 	.word	0x00000000
	.align		4
        /*000c*/ 	.word	0xfffffffe
	.align		4
        /*0010*/ 	.word	0x00000000
	.align		4
        /*0014*/ 	.word	0xfffffffd
	.align		4
        /*0018*/ 	.word	0x00000000
	.align		4
        /*001c*/ 	.word	0xfffffffc


//--------------------- .nv.constant4             --------------------------
	.section	.nv.constant4,"a",@progbits
	.align	8
	.align		8
.nv.constant4:
        /*0000*/ 	.dword	_$_str
	.align		8
        /*0008*/ 	.dword	_$_str_$_2


//--------------------- .text.triton_poi_fused__native_batch_norm_legit_no_training_add_8 --------------------------
	.section	.text.triton_poi_fused__native_batch_norm_legit_no_training_add_8,"ax",@progbits
	.align	128
        .global         triton_poi_fused__native_batch_norm_legit_no_training_add_8
        .type           triton_poi_fused__native_batch_norm_legit_no_training_add_8,@function
        .size           triton_poi_fused__native_batch_norm_legit_no_training_add_8,(.L_x_1 - triton_poi_fused__native_batch_norm_legit_no_training_add_8)
        .other          triton_poi_fused__native_batch_norm_legit_no_training_add_8,@"STO_CUDA_ENTRY STV_DEFAULT"
triton_poi_fused__native_batch_norm_legit_no_training_add_8:
.text.triton_poi_fused__native_batch_norm_legit_no_training_add_8:
[----:B------:R-:W-:Y:S01]  /*0000*/  LDC R1, c[0x0][0x28] ;  /* 0x00000a00ff017b82 */ /* 0x000fe20000000800 */
[----:B------:R-:W1:Y:S07]  /*0010*/  S2R R0, SR_TID.X ;  /* 0x0000000000007919 */ /* 0x000e6e0000002100 */
[----:B------:R-:W2:Y:S01]  /*0020*/  LDC.64 R2, c[0x0][0x220] ;  /* 0x00008800ff027b82 */ /* 0x000ea20000000a00 */
[----:B------:R-:W-:Y:S01]  /*0030*/  ULDC.64 UR4, c[0x0][0x208] ;  /* 0x0000820000047ab9 */ /* 0x000fe20000000a00 */
[----:B------:R-:W3:Y:S06]  /*0040*/  S2R R5, SR_CTAID.X ;  /* 0x0000000000057919 */ /* 0x000eec0000002500 */
[----:B------:R-:W4:Y:S08]  /*0050*/  LDC.64 R6, c[0x0][0x218] ;  /* 0x00008600ff067b82 */ /* 0x000f300000000a00 */
[----:B------:R-:W5:Y:S08]  /*0060*/  LDC.64 R8, c[0x0][0x228] ;  /* 0x00008a00ff087b82 */ /* 0x000f700000000a00 */
[----:B------:R-:W5:Y:S01]  /*0070*/  LDC.64 R12, c[0x0][0x230] ;  /* 0x00008c00ff0c7b82 */ /* 0x000f620000000a00 */
[----:B-1----:R-:W-:-:S07]  /*0080*/  SHF.L.U32 R0, R0, 0x1, RZ ;  /* 0x0000000100007819 */ /* 0x002fce00000006ff */
[----:B------:R-:W1:Y:S01]  /*0090*/  LDC.64 R10, c[0x0][0x238] ;  /* 0x00008e00ff0a7b82 */ /* 0x000e620000000a00 */
[----:B------:R-:W-:-:S04]  /*00a0*/  LOP3.LUT R0, R0, 0x1fe, RZ, 0xc0, !PT ;  /* 0x000001fe00007812 */ /* 0x000fc800078ec0ff */
[----:B---3--:R-:W-:-:S05]  /*00b0*/  LEA R0, R5, R0, 0x9 ;  /* 0x0000000005007211 */ /* 0x008fca00078e48ff */
[----:B------:R-:W-:-:S05]  /*00c0*/  IMAD.HI R4, R0, 0x2aaaaaab, RZ ;  /* 0x2aaaaaab00047827 */ /* 0x000fca00078e02ff */
[----:B------:R-:W-:-:S04]  /*00d0*/  SHF.R.U32.HI R5, RZ, 0x1f, R4 ;  /* 0x0000001fff057819 */ /* 0x000fc80000011604 */
[----:B------:R-:W-:-:S05]  /*00e0*/  LEA.HI R5, R4, R5, RZ, 0x1c ;  /* 0x0000000504057211 */ /* 0x000fca00078fe0ff */
[----:B------:R-:W-:Y:S02]  /*00f0*/  IMAD R15, R5, -0x60, R0 ;  /* 0xffffffa0050f7824 */ /* 0x000fe400078e0200 */
[----:B------:R-:W3:Y:S02]  /*0100*/  LDC.64 R4, c[0x0][0x210] ;  /* 0x00008400ff047b82 */ /* 0x000ee40000000a00 */
[----:B--2---:R-:W-:-:S06]  /*0110*/  IMAD.WIDE R2, R15, 0x4, R2 ;  /* 0x000000040f027825 */ /* 0x004fcc00078e0202 */
[----:B------:R-:W2:Y:S01]  /*0120*/  LDG.E.EL.64 R2, desc[UR4][R2.64] ;  /* 0x0000000402027981 */ /* 0x000ea2000c2e1b00 */
[----:B----4-:R-:W-:-:S04]  /*0130*/  IMAD.WIDE R6, R15, 0x4, R6 ;  /* 0x000000040f067825 */ /* 0x010fc800078e0206 */
[C---:B-----5:R-:W-:Y:S02]  /*0140*/  IMAD.WIDE R8, R15.reuse, 0x4, R8 ;  /* 0x000000040f087825 */ /* 0x060fe400078e0208 */
[----:B------:R-:W4:Y:S02]  /*0150*/  LDG.E.EL.64 R6, desc[UR4][R6.64] ;  /* 0x0000000406067981 */ /* 0x000f24000c2e1b00 */
[----:B0-----:R-:W-:Y:S02]  /*0160*/  IMAD.WIDE R12, R15, 0x4, R12 ;  /* 0x000000040f0c7825 */ /* 0x001fe400078e020c */
[----:B------:R-:W5:Y:S02]  /*0170*/  LDG.E.EL.64 R8, desc[UR4][R8.64] ;  /* 0x0000000408087981 */ /* 0x000f64000c2e1b00 */
[C---:B-1----:R-:W-:Y:S02]  /*0180*/  IMAD.WIDE R10, R0.reuse, 0x4, R10 ;  /* 0x00000004000a7825 */ /* 0x042fe400078e020a */
[----:B------:R-:W5:Y:S02]  /*0190*/  LDG.E.EL.64 R12, desc[UR4][R12.64] ;  /* 0x000000040c0c7981 */ /* 0x000f64000c2e1b00 */
[----:B---3--:R-:W-:-:S02]  /*01a0*/  IMAD.WIDE R4, R0, 0x4, R4 ;  /* 0x0000000400047825 */ /* 0x008fc400078e0204 */
[----:B------:R-:W3:Y:S04]  /*01b0*/  LDG.E.64 R10, desc[UR4][R10.64] ;  /* 0x000000040a0a7981 */ /* 0x000ee8000c1e1b00 */
[----:B------:R-:W4:Y:S01]  /*01c0*/  LDG.E.64 R4, desc[UR4][R4.64] ;  /* 0x0000000404047981 */ /* 0x000f22000c1e1b00 */
[----:B------:R-:W-:Y:S01]  /*01d0*/  HFMA2.MMA R16, -RZ, RZ, 1.625, 0 ;  /* 0x3e800000ff107435 */ /* 0x000fe200000001ff */
[----:B--2---:R-:W-:Y:S01]  /*01e0*/  FADD R2, R2, 9.9999997473787516356e-06 ;  /* 0x3727c5ac02027421 */ /* 0x004fe20000000000 */
[----:B------:R-:W-:-:S03]  /*01f0*/  FADD R3, R3, 9.9999997473787516356e-06 ;  /* 0x3727c5ac03037421 */ /* 0x000fc60000000000 */
[----:B------:R-:W0:Y:S08]  /*0200*/  MUFU.SQRT R14, R2 ;  /* 0x00000002000e7308 */ /* 0x000e300000002000 */
[----:B------:R1:W2:Y:S01]  /*0210*/  MUFU.SQRT R15, R3 ;  /* 0x00000003000f7308 */ /* 0x0002a20000002000 */
[C---:B0-----:R-:W-:Y:S02]  /*0220*/  FSETP.GT.AND P0, PT, R14.reuse, 8.50705917302346158658e+37, PT ;  /* 0x7e8000000e00780b */ /* 0x041fe40003f04000 */
[----:B------:R-:W-:Y:S01]  /*0230*/  FSETP.GEU.AND P2, PT, R14, 1.175494350822287508e-38, PT ;  /* 0x008000000e00780b */ /* 0x000fe20003f4e000 */
[----:B-1----:R-:W0:Y:S01]  /*0240*/  LDC.64 R2, c[0x0][0x240] ;  /* 0x00009000ff027b82 */ /* 0x002e220000000a00 */
[----:B--2---:R-:W-:-:S02]  /*0250*/  FSETP.GT.AND P1, PT, R15, 8.50705917302346158658e+37, PT ;  /* 0x7e8000000f00780b */ /* 0x004fc40003f24000 */
[----:B------:R-:W-:-:S07]  /*0260*/  FSETP.GEU.AND P3, PT, R15, 1.175494350822287508e-38, PT ;  /* 0x008000000f00780b */ /* 0x000fce0003f6e000 */
[----:B------:R-:W-:-:S04]  /*0270*/  @P0 FMUL R14, R14, 0.25 ;  /* 0x3e8000000e0e0820 */ /* 0x000fc80000400000 */
[----:B------:R-:W-:Y:S01]  /*0280*/  @!P2 FMUL R14, R14, 16777216 ;  /* 0x4b8000000e0ea820 */ /* 0x000fe20000400000 */
[----:B------:R-:W-:-:S04]  /*0290*/  @P1 FMUL R15, R15, 0.25 ;  /* 0x3e8000000f0f1820 */ /* 0x000fc80000400000 */
[----:B------:R-:W-:Y:S01]  /*02a0*/  @!P3 FMUL R15, R15, 16777216 ;  /* 0x4b8000000f0fb820 */ /* 0x000fe20000400000 */
[----:B------:R-:W1:Y:S01]  /*02b0*/  MUFU.RCP R14, R14 ;  /* 0x0000000e000e7308 */ /* 0x000e620000001000 */
[----:B------:R-:W-:-:S07]  /*02c0*/  FSEL R17, R16, 1, P0 ;  /* 0x3f80000010117808 */ /* 0x000fce0000000000 */
[----:B------:R-:W2:Y:S01]  /*02d0*/  MUFU.RCP R15, R15 ;  /* 0x0000000f000f7308 */ /* 0x000ea20000001000 */
[----:B------:R-:W-:Y:S01]  /*02e0*/  FSEL R16, R16, 1, P1 ;  /* 0x3f80000010107808 */ /* 0x000fe20000800000 */
[----:B------:R-:W-:-:S04]  /*02f0*/  @!P2 FMUL R17, R17, 16777216 ;  /* 0x4b8000001111a820 */ /* 0x000fc80000400000 */
[----:B------:R-:W-:Y:S01]  /*0300*/  @!P3 FMUL R16, R16, 16777216 ;  /* 0x4b8000001010b820 */ /* 0x000fe20000400000 */
[----:B----4-:R-:W-:Y:S01]  /*0310*/  FADD R5, R5, -R7 ;  /* 0x8000000705057221 */ /* 0x010fe20000000000 */
[----:B------:R-:W-:Y:S01]  /*0320*/  FADD R4, R4, -R6 ;  /* 0x8000000604047221 */ /* 0x000fe20000000000 */
[----:B-1----:R-:W-:Y:S01]  /*0330*/  FMUL R17, R14, R17 ;  /* 0x000000110e117220 */ /* 0x002fe20000400000 */
[----:B--2---:R-:W-:-:S03]  /*0340*/  FMUL R16, R15, R16 ;  /* 0x000000100f107220 */ /* 0x004fc60000400000 */
[----:B------:R-:W-:Y:S01]  /*0350*/  FMUL R17, R4, R17 ;  /* 0x0000001104117220 */ /* 0x000fe20000400000 */
[----:B------:R-:W-:-:S03]  /*0360*/  FMUL R16, R5, R16 ;  /* 0x0000001005107220 */ /* 0x000fc60000400000 */
[----:B-----5:R-:W-:Y:S01]  /*0370*/  FFMA R17, R8, R17, R12 ;  /* 0x0000001108117223 */ /* 0x020fe2000000000c */
[----:B------:R-:W-:Y:S01]  /*0380*/  FFMA R16, R9, R16, R13 ;  /* 0x0000001009107223 */ /* 0x000fe2000000000d */
[----:B0-----:R-:W-:-:S04]  /*0390*/  IMAD.WIDE R2, R0, 0x4, R2 ;  /* 0x0000000400027825 */ /* 0x001fc800078e0202 */
[----:B---3--:R-:W-:Y:S01]  /*03a0*/  FADD R10, R10, R17 ;  /* 0x000000110a0a7221 */ /* 0x008fe20000000000 */
[----:B------:R-:W-:-:S05]  /*03b0*/  FADD R11, R11, R16 ;  /* 0x000000100b0b7221 */ /* 0x000fca0000000000 */
[----:B------:R-:W-:Y:S01]  /*03c0*/  STG.E.64 desc[UR4][R2.64], R10 ;  /* 0x0000000a02007986 */ /* 0x000fe2000c101b04 */
[----:B------:R-:W-:Y:S05]  /*03d0*/  EXIT ;  /* 0x000000000000794d */ /* 0x000fea0003800000 */
.L_x_0:
[----:B------:R-:W-:-:S00]  /*03e0*/  BRA `(.L_x_0) ;  /* 0xfffffffc00fc7947 */ /* 0x000fc0000383ffff */
[----:B------:R-:W-:-:S00]  /*03f0*/  NOP ;  /* 0x0000000000007918 */ /* 0x000fc00000000000 */
        /* <DEDUP_REMOVED lines=8> */
.L_x_1:


//--------------------- .nv.global.init           --------------------------
	.section	.nv.global.init,"aw",@progbits
.nv.global.init:
	.type		_$_str,@object
	.size		_$_str,(_$_str_$_2 - _$_str)
_$_str:
        /*0000*/ 	.byte	0x5f, 0x5f, 0x43, 0x55, 0x44, 0x41, 0x5f, 0x46, 0x54, 0x5a, 0x00
	.type		_$_str_$_2,@object
	.size		_$_str_$_2,(.L_1 - _$_str_$_2)
_$_str_$_2:
        /*000b*/ 	.byte	0x5f, 0x5f, 0x43, 0x55, 0x44, 0x41, 0x5f, 0x50, 0x52, 0x45, 0x43, 0x5f, 0x53, 0x51, 0x52, 0x54
        /*001b*/ 	.byte	0x00
.L_1:


//--------------------- .nv.constant0.triton_poi_fused__native_batch_norm_legit_no_training_add_8 --------------------------
	.section	.nv.constant0.triton_poi_fused__native_batch_norm_legit_no_training_add_8,"a",@progbits
	.sectionflags	@""
	.align	4
.nv.constant0.triton_poi_fused__native_batch_norm_legit_no_training_add_8:
	.zero		588
